	.headerflags	@"EF_CUDA_TEXMODE_UNIFIED EF_CUDA_64BIT_ADDRESS EF_CUDA_ACCELERATORS EF_CUDA_SM90 EF_CUDA_VIRTUAL_SM(EF_CUDA_SM90)"
	.elftype	@"ET_EXEC"


//--------------------- .nv.info                  --------------------------
	.section	.nv.info,"",@"SHT_CUDA_INFO"
	.align	4


	//----- nvinfo : EIATTR_REGCOUNT
	.align		4
        /*0000*/ 	.byte	0x04, 0x2f
        /*0002*/ 	.short	(.L_2 - .L_1)
	.align		4
.L_1:
        /*0004*/ 	.word	index@(triton_poi_fused_native_group_norm_2)
        /*0008*/ 	.word	0x0000001a


	//----- nvinfo : EIATTR_MIN_STACK_SIZE
	.align		4
.L_2:
        /*000c*/ 	.byte	0x04, 0x12
        /*000e*/ 	.short	(.L_4 - .L_3)
	.align		4
.L_3:
        /*0010*/ 	.word	index@(triton_poi_fused_native_group_norm_2)
        /*0014*/ 	.word	0x00000000


	//----- nvinfo : EIATTR_FRAME_SIZE
	.align		4
.L_4:
        /*0018*/ 	.byte	0x04, 0x11
        /*001a*/ 	.short	(.L_6 - .L_5)
	.align		4
.L_5:
        /*001c*/ 	.word	index@(triton_poi_fused_native_group_norm_2)
        /*0020*/ 	.word	0x00000000


	//----- nvinfo : EIATTR_MIN_STACK_SIZE
	.align		4
.L_6:
        /*0024*/ 	.byte	0x04, 0x12
        /*0026*/ 	.short	(.L_8 - .L_7)
	.align		4
.L_7:
        /*0028*/ 	.word	index@(triton_poi_fused_native_group_norm_2)
        /*002c*/ 	.word	0x00000000
.L_8:


//--------------------- .nv.info.triton_poi_fused_native_group_norm_2 --------------------------
	.section	.nv.info.triton_poi_fused_native_group_norm_2,"",@"SHT_CUDA_INFO"
	.sectionflags	@""
	.align	4


	//----- nvinfo : EIATTR_CUDA_API_VERSION
	.align		4
        /*0000*/ 	.byte	0x04, 0x37
        /*0002*/ 	.short	(.L_10 - .L_9)
.L_9:
        /*0004*/ 	.word	0x0000007c


	//----- nvinfo : EIATTR_KPARAM_INFO
	.align		4
.L_10:
        /*0008*/ 	.byte	0x04, 0x17
        /*000a*/ 	.short	(.L_12 - .L_11)
.L_11:
        /*000c*/ 	.word	0x00000000
        /*0010*/ 	.short	0x0007
        /*0012*/ 	.short	0x0034
        /*0014*/ 	.byte	0x00, 0xf0, 0x11, 0x00


	//----- nvinfo : EIATTR_KPARAM_INFO
	.align		4
.L_12:
        /*0018*/ 	.byte	0x04, 0x17
        /*001a*/ 	.short	(.L_14 - .L_13)
.L_13:
        /*001c*/ 	.word	0x00000000
        /*0020*/ 	.short	0x0006
        /*0022*/ 	.short	0x0030
        /*0024*/ 	.byte	0x00, 0xf0, 0x11, 0x00


	//----- nvinfo : EIATTR_KPARAM_INFO
	.align		4
.L_14:
        /*0028*/ 	.byte	0x04, 0x17
        /*002a*/ 	.short	(.L_16 - .L_15)
.L_15:
        /*002c*/ 	.word	0x00000000
        /*0030*/ 	.short	0x0005
        /*0032*/ 	.short	0x0028
        /*0034*/ 	.byte	0x00, 0xf4, 0x21, 0x00


	//----- nvinfo : EIATTR_KPARAM_INFO
	.align		4
.L_16:
        /*0038*/ 	.byte	0x04, 0x17
        /*003a*/ 	.short	(.L_18 - .L_17)
.L_17:
        /*003c*/ 	.word	0x00000000
        /*0040*/ 	.short	0x0004
        /*0042*/ 	.short	0x0020
        /*0044*/ 	.byte	0x00, 0xf4, 0x21, 0x00


	//----- nvinfo : EIATTR_KPARAM_INFO
	.align		4
.L_18:
        /*0048*/ 	.byte	0x04, 0x17
        /*004a*/ 	.short	(.L_20 - .L_19)
.L_19:
        /*004c*/ 	.word	0x00000000
        /*0050*/ 	.short	0x0003
        /*0052*/ 	.short	0x0018
        /*0054*/ 	.byte	0x00, 0xf4, 0x21, 0x00


	//----- nvinfo : EIATTR_KPARAM_INFO
	.align		4
.L_20:
        /*0058*/ 	.byte	0x04, 0x17
        /*005a*/ 	.short	(.L_22 - .L_21)
.L_21:
        /*005c*/ 	.word	0x00000000
        /*0060*/ 	.short	0x0002
        /*0062*/ 	.short	0x0010
        /*0064*/ 	.byte	0x00, 0xf4, 0x21, 0x00


	//----- nvinfo : EIATTR_KPARAM_INFO
	.align		4
.L_22:
        /*0068*/ 	.byte	0x04, 0x17
        /*006a*/ 	.short	(.L_24 - .L_23)
.L_23:
        /*006c*/ 	.word	0x00000000
        /*0070*/ 	.short	0x0001
        /*0072*/ 	.short	0x0008
        /*0074*/ 	.byte	0x00, 0xf4, 0x21, 0x00


	//----- nvinfo : EIATTR_KPARAM_INFO
	.align		4
.L_24:
        /*0078*/ 	.byte	0x04, 0x17
        /*007a*/ 	.short	(.L_26 - .L_25)
.L_25:
        /*007c*/ 	.word	0x00000000
        /*0080*/ 	.short	0x0000
        /*0082*/ 	.short	0x0000
        /*0084*/ 	.byte	0x00, 0xf4, 0x21, 0x00


	//----- nvinfo : EIATTR_SPARSE_MMA_MASK
	.align		4
.L_26:
        /*0088*/ 	.byte	0x03, 0x50
        /*008a*/ 	.short	0x0000


	//----- nvinfo : EIATTR_MAXREG_COUNT
	.align		4
        /*008c*/ 	.byte	0x03, 0x1b
        /*008e*/ 	.short	0x00ff


	//----- nvinfo : EIATTR_EXIT_INSTR_OFFSETS
	.align		4
        /*0090*/ 	.byte	0x04, 0x1c
        /*0092*/ 	.short	(.L_28 - .L_27)


	//   ....[0]....
.L_27:
        /*0094*/ 	.word	0x00000530


	//   ....[1]....
        /*0098*/ 	.word	0x00000550


	//----- nvinfo : EIATTR_REQNTID
	.align		4
.L_28:
        /*009c*/ 	.byte	0x04, 0x10
        /*009e*/ 	.short	(.L_30 - .L_29)
.L_29:
        /*00a0*/ 	.word	0x00000080
        /*00a4*/ 	.word	0x00000001
        /*00a8*/ 	.word	0x00000001


	//----- nvinfo : EIATTR_CBANK_PARAM_SIZE
	.align		4
.L_30:
        /*00ac*/ 	.byte	0x03, 0x19
        /*00ae*/ 	.short	0x0038


	//----- nvinfo : EIATTR_PARAM_CBANK
	.align		4
        /*00b0*/ 	.byte	0x04, 0x0a
        /*00b2*/ 	.short	(.L_32 - .L_31)
	.align		4
.L_31:
        /*00b4*/ 	.word	index@(.nv.constant0.triton_poi_fused_native_group_norm_2)
        /*00b8*/ 	.short	0x0210
        /*00ba*/ 	.short	0x0038


	//----- nvinfo : EIATTR_SW_WAR
	.align		4
.L_32:
        /*00bc*/ 	.byte	0x04, 0x36
        /*00be*/ 	.short	(.L_34 - .L_33)
.L_33:
        /*00c0*/ 	.word	0x00000008
.L_34:


//--------------------- .nv.callgraph             --------------------------
	.section	.nv.callgraph,"",@"SHT_CUDA_CALLGRAPH"
	.align	4
	.sectionentsize	8
	.align		4
        /*0000*/ 	.word	0x00000000
	.align		4
        /*0004*/ 	.word	0xffffffff
	.align		4
        /*0008*/ 	.word	0x00000000
	.align		4
        /*000c*/ 	.word	0xfffffffe
	.align		4
        /*0010*/ 	.word	0x00000000
	.align		4
        /*0014*/ 	.word	0xfffffffd
	.align		4
        /*0018*/ 	.word	0x00000000
	.align		4
        /*001c*/ 	.word	0xfffffffc


//--------------------- .nv.constant4             --------------------------
	.section	.nv.constant4,"a",@progbits
	.align	8
	.align		8
.nv.constant4:
        /*0000*/ 	.dword	_$_str


//--------------------- .text.triton_poi_fused_native_group_norm_2 --------------------------
	.section	.text.triton_poi_fused_native_group_norm_2,"ax",@progbits
	.align	128
        .global         triton_poi_fused_native_group_norm_2
        .type           triton_poi_fused_native_group_norm_2,@function
        .size           triton_poi_fused_native_group_norm_2,(.L_x_1 - triton_poi_fused_native_group_norm_2)
        .other          triton_poi_fused_native_group_norm_2,@"STO_CUDA_ENTRY STV_DEFAULT"
triton_poi_fused_native_group_norm_2:
.text.triton_poi_fused_native_group_norm_2:
[----:B------:R-:W0:Y:S02]  /*0000*/  LDC R1, c[0x0][0x28] ;  /* 0x00000a00ff017b82 */ /* 0x000e240000000800 */
[----:B------:R-:W1:Y:S01]  /*0010*/  S2R R7, SR_TID.X ;  /* 0x0000000000077919 */ /* 0x000e620000002100 */
[----:B------:R-:W2:Y:S01]  /*0020*/  LDC.64 R10, c[0x0][0x220] ;  /* 0x00008800ff0a7b82 */ /* 0x000ea20000000a00 */
[----:B------:R-:W-:Y:S01]  /*0030*/  ULDC.64 UR4, c[0x0][0x208] ;  /* 0x0000820000047ab9 */ /* 0x000fe20000000a00 */
[----:B------:R-:W3:Y:S01]  /*0040*/  S2R R2, SR_CTAID.Y ;  /* 0x0000000000027919 */ /* 0x000ee20000002600 */
[----:B------:R-:W4:Y:S05]  /*0050*/  S2R R5, SR_CTAID.X ;  /* 0x0000000000057919 */ /* 0x000f2a0000002500 */
[----:B------:R-:W5:Y:S01]  /*0060*/  LDC.64 R12, c[0x0][0x218] ;  /* 0x00008600ff0c7b82 */ /* 0x000f620000000a00 */
[----:B-1----:R-:W-:Y:S01]  /*0070*/  SHF.R.U32.HI R0, RZ, 0x1, R7 ;  /* 0x00000001ff007819 */ /* 0x002fe20000011607 */
[----:B---3--:R-:W-:-:S03]  /*0080*/  IMAD.SHL.U32 R9, R2, 0x40, RZ ;  /* 0x0000004002097824 */ /* 0x008fc600078e00ff */
[----:B------:R-:W-:Y:S02]  /*0090*/  SGXT.U32 R0, R0, 0x6 ;  /* 0x000000060000781a */ /* 0x000fe40000000000 */
[----:B------:R-:W-:Y:S02]  /*00a0*/  SHF.R.S32.HI R2, RZ, 0x19, R2 ;  /* 0x00000019ff027819 */ /* 0x000fe40000011402 */
[----:B------:R-:W-:Y:S02]  /*00b0*/  LOP3.LUT R9, R9, R0, RZ, 0xfc, !PT ;  /* 0x0000000009097212 */ /* 0x000fe400078efcff */
[----:B----4-:R-:W-:Y:S02]  /*00c0*/  SHF.R.U32.HI R6, RZ, 0x1d, R5 ;  /* 0x0000001dff067819 */ /* 0x010fe40000011605 */
[----:B------:R-:W-:Y:S02]  /*00d0*/  SHF.R.S32.HI R0, RZ, 0x1f, R9 ;  /* 0x0000001fff007819 */ /* 0x000fe40000011409 */
[----:B------:R-:W-:-:S02]  /*00e0*/  SGXT R2, R2, 0x1 ;  /* 0x000000010202781a */ /* 0x000fc40000000200 */
[-C--:B------:R-:W-:Y:S02]  /*00f0*/  LEA.HI R15, R0, R9.reuse, RZ, 0x2 ;  /* 0x00000009000f7211 */ /* 0x080fe400078f10ff */
[----:B------:R-:W-:Y:S02]  /*0100*/  LEA.HI R2, R2, R9, RZ, 0x5 ;  /* 0x0000000902027211 */ /* 0x000fe400078f28ff */
[----:B------:R-:W-:Y:S02]  /*0110*/  LOP3.LUT R0, R15, 0xfffc, RZ, 0xc0, !PT ;  /* 0x0000fffc0f007812 */ /* 0x000fe400078ec0ff */
[----:B------:R-:W-:Y:S02]  /*0120*/  SHF.R.S32.HI R15, RZ, 0x2, R15 ;  /* 0x00000002ff0f7819 */ /* 0x000fe4000001140f */
[C---:B------:R-:W-:Y:S01]  /*0130*/  ISETP.GE.AND P1, PT, R9.reuse, 0x80, PT ;  /* 0x000000800900780c */ /* 0x040fe20003f26270 */
[----:B------:R-:W-:Y:S01]  /*0140*/  IMAD.IADD R4, R9, 0x1, -R0 ;  /* 0x0000000109047824 */ /* 0x000fe200078e0a00 */
[----:B------:R-:W-:Y:S01]  /*0150*/  SHF.R.S32.HI R17, RZ, 0x5, R2 ;  /* 0x00000005ff117819 */ /* 0x000fe20000011402 */
[----:B------:R-:W-:-:S03]  /*0160*/  IMAD.SHL.U32 R0, R5, 0x4, RZ ;  /* 0x0000000405007824 */ /* 0x000fc600078e00ff */
[----:B------:R-:W-:Y:S01]  /*0170*/  LOP3.LUT R3, R4, 0x80, RZ, 0xc0, !PT ;  /* 0x0000008004037812 */ /* 0x000fe200078ec0ff */
[----:B------:R-:W-:Y:S02]  /*0180*/  VIADD R14, R0, 0x1 ;  /* 0x00000001000e7836 */ /* 0x000fe40000000000 */
[----:B--2---:R-:W-:Y:S01]  /*0190*/  IMAD.WIDE R20, R17, 0x4, R10 ;  /* 0x0000000411147825 */ /* 0x004fe200078e020a */
[----:B------:R-:W-:Y:S02]  /*01a0*/  LEA.HI R8, R3, R4, RZ, 0x19 ;  /* 0x0000000403087211 */ /* 0x000fe400078fc8ff */
[----:B------:R-:W-:Y:S02]  /*01b0*/  SGXT.U32 R3, R6, 0x1 ;  /* 0x000000010603781a */ /* 0x000fe40000000000 */
[----:B------:R-:W-:Y:S02]  /*01c0*/  LOP3.LUT R6, R8, 0xfe, RZ, 0xc0, !PT ;  /* 0x000000fe08067812 */ /* 0x000fe400078ec0ff */
[----:B------:R-:W-:Y:S01]  /*01d0*/  IADD3 R5, R14, R3, RZ ;  /* 0x000000030e057210 */ /* 0x000fe20007ffe0ff */
[----:B------:R-:W-:-:S02]  /*01e0*/  IMAD.SHL.U32 R3, R7, 0x2, RZ ;  /* 0x0000000207037824 */ /* 0x000fc400078e00ff */
[----:B------:R-:W-:Y:S01]  /*01f0*/  IMAD.MOV R6, RZ, RZ, -R6 ;  /* 0x000000ffff067224 */ /* 0x000fe200078e0a06 */
[----:B------:R-:W-:Y:S02]  /*0200*/  LOP3.LUT R5, R5, 0x7ffffffe, RZ, 0xc0, !PT ;  /* 0x7ffffffe05057812 */ /* 0x000fe400078ec0ff */
[----:B------:R-:W-:Y:S02]  /*0210*/  LOP3.LUT R0, R0, 0x2, R3, 0xf8, !PT ;  /* 0x0000000200007812 */ /* 0x000fe400078ef803 */
[----:B------:R-:W-:Y:S01]  /*0220*/  PRMT R7, R6, 0x7710, RZ ;  /* 0x0000771006077816 */ /* 0x000fe200000000ff */
[----:B------:R-:W-:Y:S01]  /*0230*/  IMAD.IADD R14, R14, 0x1, -R5 ;  /* 0x000000010e0e7824 */ /* 0x000fe200078e0a05 */
[----:B------:R-:W-:Y:S01]  /*0240*/  PRMT R3, R8, 0x8880, RZ ;  /* 0x0000888008037816 */ /* 0x000fe200000000ff */
[----:B------:R-:W-:Y:S01]  /*0250*/  IMAD R5, R15, 0x4, R0 ;  /* 0x000000040f057824 */ /* 0x000fe200078e0200 */
[----:B------:R-:W-:Y:S01]  /*0260*/  IADD3 R4, R4, R7, RZ ;  /* 0x0000000704047210 */ /* 0x000fe20007ffe0ff */
[----:B------:R-:W-:Y:S01]  /*0270*/  IMAD.MOV.U32 R8, RZ, RZ, RZ ;  /* 0x000000ffff087224 */ /* 0x000fe200078e00ff */
[----:B------:R-:W1:Y:S01]  /*0280*/  LDC.64 R6, c[0x0][0x210] ;  /* 0x00008400ff067b82 */ /* 0x000e620000000a00 */
[----:B------:R-:W-:-:S02]  /*0290*/  SHF.R.S32.HI R3, RZ, 0x1, R3 ;  /* 0x00000001ff037819 */ /* 0x000fc40000011403 */
[----:B------:R-:W-:Y:S02]  /*02a0*/  LOP3.LUT R4, R4, 0xffff, RZ, 0xc0, !PT ;  /* 0x0000ffff04047812 */ /* 0x000fe400078ec0ff */
[----:B------:R-:W-:Y:S01]  /*02b0*/  PRMT R19, R3, 0x9910, RZ ;  /* 0x0000991003137816 */ /* 0x000fe200000000ff */
[----:B------:R2:W3:Y:S01]  /*02c0*/  @!P1 LDG.E.EL R8, desc[UR4][R20.64] ;  /* 0x0000000414089981 */ /* 0x0004e2000c2e1900 */
[----:B------:R-:W-:Y:S01]  /*02d0*/  PRMT R4, R4, 0x8880, RZ ;  /* 0x0000888004047816 */ /* 0x000fe200000000ff */
[----:B------:R-:W2:Y:S01]  /*02e0*/  LDC.64 R2, c[0x0][0x230] ;  /* 0x00008c00ff027b82 */ /* 0x000ea20000000a00 */
[----:B------:R-:W-:-:S03]  /*02f0*/  ISETP.GE.AND P0, PT, R0, 0x4, PT ;  /* 0x000000040000780c */ /* 0x000fc60003f06270 */
[----:B------:R-:W-:-:S04]  /*0300*/  IMAD.U32 R16, R5, 0x4, R4 ;  /* 0x0000000405107824 */ /* 0x000fc800078e0004 */
[----:B------:R-:W4:Y:S01]  /*0310*/  LDC.64 R4, c[0x0][0x228] ;  /* 0x00008a00ff047b82 */ /* 0x000f220000000a00 */
[----:B------:R-:W-:Y:S02]  /*0320*/  LEA R11, R19, R16, 0x2 ;  /* 0x00000010130b7211 */ /* 0x000fe400078e10ff */
[----:B------:R-:W-:-:S03]  /*0330*/  ISETP.LT.AND P0, PT, R9, 0x80, !P0 ;  /* 0x000000800900780c */ /* 0x000fc60004701270 */
[----:B------:R-:W-:Y:S01]  /*0340*/  IMAD R19, R14, 0x2, R11 ;  /* 0x000000020e137824 */ /* 0x000fe200078e020b */
[----:B------:R-:W-:Y:S01]  /*0350*/  LEA.HI R14, R15, R15, RZ, 0x3 ;  /* 0x0000000f0f0e7211 */ /* 0x000fe200078f18ff */
[----:B-----5:R-:W-:Y:S01]  /*0360*/  IMAD.WIDE R12, R17, 0x4, R12 ;  /* 0x00000004110c7825 */ /* 0x020fe200078e020c */
[----:B------:R-:W-:Y:S02]  /*0370*/  HFMA2.MMA R17, -RZ, RZ, 0, 0 ;  /* 0x00000000ff117435 */ /* 0x000fe400000001ff */
[----:B------:R-:W-:Y:S01]  /*0380*/  LOP3.LUT R16, R14, 0xfffffff8, RZ, 0xc0, !PT ;  /* 0xfffffff80e107812 */ /* 0x000fe200078ec0ff */
[----:B-1----:R-:W-:-:S04]  /*0390*/  IMAD.WIDE R10, R11, 0x4, R6 ;  /* 0x000000040b0a7825 */ /* 0x002fc800078e0206 */
[----:B------:R-:W-:-:S04]  /*03a0*/  IMAD.WIDE R6, R19, 0x4, R6 ;  /* 0x0000000413067825 */ /* 0x000fc800078e0206 */
[----:B------:R-:W-:Y:S01]  /*03b0*/  IMAD.MOV.U32 R14, RZ, RZ, RZ ;  /* 0x000000ffff0e7224 */ /* 0x000fe200078e00ff */
[----:B------:R-:W5:Y:S01]  /*03c0*/  @P0 LDG.E.EL R17, desc[UR4][R6.64] ;  /* 0x0000000406110981 */ /* 0x000f62000c2e1900 */
[----:B------:R-:W-:Y:S02]  /*03d0*/  IMAD.MOV.U32 R19, RZ, RZ, RZ ;  /* 0x000000ffff137224 */ /* 0x000fe400078e00ff */
[----:B------:R-:W-:Y:S02]  /*03e0*/  IMAD.IADD R15, R15, 0x1, -R16 ;  /* 0x000000010f0f7824 */ /* 0x000fe400078e0a10 */
[----:B------:R-:W5:Y:S01]  /*03f0*/  @!P1 LDG.E.EL R14, desc[UR4][R12.64] ;  /* 0x000000040c0e9981 */ /* 0x000f62000c2e1900 */
[----:B------:R-:W-:Y:S02]  /*0400*/  IMAD.MOV.U32 R16, RZ, RZ, RZ ;  /* 0x000000ffff107224 */ /* 0x000fe400078e00ff */
[C---:B----4-:R-:W-:Y:S01]  /*0410*/  IMAD.WIDE R4, R15.reuse, 0x4, R4 ;  /* 0x000000040f047825 */ /* 0x050fe200078e0204 */
[----:B------:R-:W4:Y:S03]  /*0420*/  @P0 LDG.E.EL R19, desc[UR4][R10.64] ;  /* 0x000000040a130981 */ /* 0x000f26000c2e1900 */
[----:B--2---:R-:W-:Y:S01]  /*0430*/  IMAD.WIDE R20, R15, 0x4, R2 ;  /* 0x000000040f147825 */ /* 0x004fe200078e0202 */
[----:B------:R-:W-:Y:S01]  /*0440*/  MOV R23, 0x3c000000 ;  /* 0x3c00000000177802 */ /* 0x000fe20000000f00 */
[----:B------:R-:W1:Y:S02]  /*0450*/  LDC.64 R2, c[0x0][0x238] ;  /* 0x00008e00ff027b82 */ /* 0x000e640000000a00 */
[----:B------:R-:W-:Y:S01]  /*0460*/  IMAD.MOV.U32 R15, RZ, RZ, RZ ;  /* 0x000000ffff0f7224 */ /* 0x000fe200078e00ff */
[----:B------:R-:W2:Y:S05]  /*0470*/  @!P1 LDG.E.EL R16, desc[UR4][R20.64] ;  /* 0x0000000414109981 */ /* 0x000eaa000c2e1900 */
[----:B------:R-:W2:Y:S01]  /*0480*/  @!P1 LDG.E.EL R15, desc[UR4][R4.64] ;  /* 0x00000004040f9981 */ /* 0x000ea2000c2e1900 */
[----:B------:R-:W-:-:S04]  /*0490*/  IMAD R9, R9, 0x4, R0 ;  /* 0x0000000409097824 */ /* 0x000fc800078e0200 */
[----:B-1----:R-:W-:-:S04]  /*04a0*/  IMAD.WIDE R2, R9, 0x4, R2 ;  /* 0x0000000409027825 */ /* 0x002fc800078e0202 */
[----:B---3--:R-:W-:-:S06]  /*04b0*/  FFMA R8, R8, R23, 9.9999997473787516356e-06 ;  /* 0x3727c5ac08087423 */ /* 0x008fcc0000000017 */
[----:B------:R-:W1:Y:S01]  /*04c0*/  MUFU.RSQ R8, R8 ;  /* 0x0000000800087308 */ /* 0x000e620000001400 */
[C---:B-----5:R-:W-:Y:S01]  /*04d0*/  FADD R17, -R14.reuse, R17 ;  /* 0x000000110e117221 */ /* 0x060fe20000000100 */
[----:B----4-:R-:W-:-:S03]  /*04e0*/  FADD R19, -R14, R19 ;  /* 0x000000130e137221 */ /* 0x010fc60000000100 */
[C---:B-1----:R-:W-:Y:S01]  /*04f0*/  FMUL R17, R8.reuse, R17 ;  /* 0x0000001108117220 */ /* 0x042fe20000400000 */
[----:B------:R-:W-:-:S04]  /*0500*/  FMUL R19, R8, R19 ;  /* 0x0000001308137220 */ /* 0x000fc80000400000 */
[-CC-:B--2---:R-:W-:Y:S01]  /*0510*/  FFMA R14, R19, R15.reuse, R16.reuse ;  /* 0x0000000f130e7223 */ /* 0x184fe20000000010 */
[----:B------:R-:W-:Y:S01]  /*0520*/  FFMA R15, R17, R15, R16 ;  /* 0x0000000f110f7223 */ /* 0x000fe20000000010 */
[----:B------:R-:W-:Y:S06]  /*0530*/  @!P0 EXIT ;  /* 0x000000000000894d */ /* 0x000fec0003800000 */
[----:B------:R-:W-:Y:S01]  /*0540*/  STG.E.64 desc[UR4][R2.64], R14 ;  /* 0x0000000e02007986 */ /* 0x000fe2000c101b04 */
[----:B------:R-:W-:Y:S05]  /*0550*/  EXIT ;  /* 0x000000000000794d */ /* 0x000fea0003800000 */
.L_x_0:
[----:B------:R-:W-:-:S00]  /*0560*/  BRA `(.L_x_0) ;  /* 0xfffffffc00fc7947 */ /* 0x000fc0000383ffff */
[----:B------:R-:W-:-:S00]  /*0570*/  NOP ;  /* 0x0000000000007918 */ /* 0x000fc00000000000 */
        /* <DEDUP_REMOVED lines=8> */
.L_x_1:


//--------------------- .nv.global.init           --------------------------
	.section	.nv.global.init,"aw",@progbits
.nv.global.init:
	.type		_$_str,@object
	.size		_$_str,(.L_0 - _$_str)
_$_str:
        /*0000*/ 	.byte	0x5f, 0x5f, 0x43, 0x55, 0x44, 0x41, 0x5f, 0x46, 0x54, 0x5a, 0x00
.L_0:


//--------------------- .nv.constant0.triton_poi_fused_native_group_norm_2 --------------------------
	.section	.nv.constant0.triton_poi_fused_native_group_norm_2,"a",@progbits
	.sectionflags	@""
	.align	4
.nv.constant0.triton_poi_fused_native_group_norm_2:
	.zero		584
